//
// Generated by NVIDIA NVVM Compiler
//
// Compiler Build ID: CL-36424714
// Cuda compilation tools, release 13.0, V13.0.88
// Based on NVVM 20.0.0
//

.version 9.0
.target sm_100
.address_size 64

	// .globl	vecSub

.visible .entry vecSub(
	.param .u64 .ptr .align 1 vecSub_param_0,
	.param .u64 .ptr .align 1 vecSub_param_1,
	.param .u64 .ptr .align 1 vecSub_param_2,
	.param .u32 vecSub_param_3
)
{
	.reg .pred 	%p<2>;
	.reg .b32 	%r<9>;
	.reg .b64 	%rd<11>;

	ld.param.u64 	%rd1, [vecSub_param_0];
	ld.param.u64 	%rd2, [vecSub_param_1];
	ld.param.u64 	%rd3, [vecSub_param_2];
	ld.param.u32 	%r2, [vecSub_param_3];
	mov.u32 	%r3, %ntid.x;
	mov.u32 	%r4, %ctaid.x;
	mov.u32 	%r5, %tid.x;
	mad.lo.s32 	%r1, %r3, %r4, %r5;
	setp.ge.s32 	%p1, %r1, %r2;
	@%p1 bra 	$L__BB0_2;
	cvta.to.global.u64 	%rd4, %rd1;
	cvta.to.global.u64 	%rd5, %rd2;
	cvta.to.global.u64 	%rd6, %rd3;
	mul.wide.s32 	%rd7, %r1, 4;
	add.s64 	%rd8, %rd4, %rd7;
	ld.global.u32 	%r6, [%rd8];
	add.s64 	%rd9, %rd5, %rd7;
	ld.global.u32 	%r7, [%rd9];
	sub.s32 	%r8, %r6, %r7;
	add.s64 	%rd10, %rd6, %rd7;
	st.global.u32 	[%rd10], %r8;
$L__BB0_2:
	ret;

}


// ===== COMPILED SASS (sm_100) =====

	.target	sm_100

	.elftype	@"ET_EXEC"


//--------------------- .note.nv.tkinfo           --------------------------
	.section	.note.nv.tkinfo,"",@"SHT_NOTE"
	.sectionflags	@"SHF_NOTE_NV_TKINFO"
	.tkinfo
        /*0018*/ 	.word	0x00000002
        /*0030*/ 	.string	""
        /*0030*/ 	.string	"ptxas"
        /*0030*/ 	.string	"Cuda compilation tools, release 13.0, V13.0.88"
        /*0030*/ 	.string	"Build cuda_13.0.r13.0/compiler.36424714_0"
        /*0030*/ 	.string	"-arch sm_100 -m 64 "



//--------------------- .note.nv.cuinfo           --------------------------
	.section	.note.nv.cuinfo,"",@"SHT_NOTE"
	.sectionflags	@"SHF_NOTE_NV_CUINFO"
        /*0018*/ 	.short	0x0002
        /*001a*/ 	.short	0x0064
        /*001c*/ 	.short	0x0082
	.zero		2


//--------------------- .nv.info                  --------------------------
	.section	.nv.info,"",@"SHT_CUDA_INFO"
	.align	4


	//----- nvinfo : EIATTR_REGCOUNT
	.align		4
        /*0000*/ 	.byte	0x04, 0x2f
        /*0002*/ 	.short	(.L_1 - .L_0)
	.align		4
.L_0:
        /*0004*/ 	.word	index@(vecSub)
        /*0008*/ 	.word	0x0000000c


	//----- nvinfo : EIATTR_FRAME_SIZE
	.align		4
.L_1:
        /*000c*/ 	.byte	0x04, 0x11
        /*000e*/ 	.short	(.L_3 - .L_2)
	.align		4
.L_2:
        /*0010*/ 	.word	index@(vecSub)
        /*0014*/ 	.word	0x00000000


	//----- nvinfo : EIATTR_MIN_STACK_SIZE
	.align		4
.L_3:
        /*0018*/ 	.byte	0x04, 0x12
        /*001a*/ 	.short	(.L_5 - .L_4)
	.align		4
.L_4:
        /*001c*/ 	.word	index@(vecSub)
        /*0020*/ 	.word	0x00000000
.L_5:


//--------------------- .nv.compat                --------------------------
	.section	.nv.compat,"",@"SHT_CUDA_COMPAT_INFO"
	.align	4
        /*0000*/ 	.byte	0x02, 0x09, 0x00, 0x00, 0x02, 0x02, 0x01, 0x00, 0x02, 0x05, 0x05, 0x00, 0x03, 0x07, 0x01, 0x01
        /*0010*/ 	.byte	0x02, 0x03, 0x00, 0x00, 0x02, 0x06, 0x01, 0x00, 0x04, 0x0b, 0x08, 0x00, 0x09, 0x00, 0x00, 0x00
        /*0020*/ 	.byte	0x00, 0x00, 0x00, 0x00


//--------------------- .nv.info.vecSub           --------------------------
	.section	.nv.info.vecSub,"",@"SHT_CUDA_INFO"
	.sectionflags	@""
	.align	4


	//----- nvinfo : EIATTR_CUDA_API_VERSION
	.align		4
        /*0000*/ 	.byte	0x04, 0x37
        /*0002*/ 	.short	(.L_7 - .L_6)
.L_6:
        /*0004*/ 	.word	0x00000082


	//----- nvinfo : EIATTR_KPARAM_INFO
	.align		4
.L_7:
        /*0008*/ 	.byte	0x04, 0x17
        /*000a*/ 	.short	(.L_9 - .L_8)
.L_8:
        /*000c*/ 	.word	0x00000000
        /*0010*/ 	.short	0x0003
        /*0012*/ 	.short	0x0018
        /*0014*/ 	.byte	0x00, 0xf0, 0x11, 0x00


	//----- nvinfo : EIATTR_KPARAM_INFO
	.align		4
.L_9:
        /*0018*/ 	.byte	0x04, 0x17
        /*001a*/ 	.short	(.L_11 - .L_10)
.L_10:
        /*001c*/ 	.word	0x00000000
        /*0020*/ 	.short	0x0002
        /*0022*/ 	.short	0x0010
        /*0024*/ 	.byte	0x00, 0xf5, 0x21, 0x00


	//----- nvinfo : EIATTR_KPARAM_INFO
	.align		4
.L_11:
        /*0028*/ 	.byte	0x04, 0x17
        /*002a*/ 	.short	(.L_13 - .L_12)
.L_12:
        /*002c*/ 	.word	0x00000000
        /*0030*/ 	.short	0x0001
        /*0032*/ 	.short	0x0008
        /*0034*/ 	.byte	0x00, 0xf5, 0x21, 0x00


	//----- nvinfo : EIATTR_KPARAM_INFO
	.align		4
.L_13:
        /*0038*/ 	.byte	0x04, 0x17
        /*003a*/ 	.short	(.L_15 - .L_14)
.L_14:
        /*003c*/ 	.word	0x00000000
        /*0040*/ 	.short	0x0000
        /*0042*/ 	.short	0x0000
        /*0044*/ 	.byte	0x00, 0xf5, 0x21, 0x00


	//----- nvinfo : EIATTR_SPARSE_MMA_MASK
	.align		4
.L_15:
        /*0048*/ 	.byte	0x03, 0x50
        /*004a*/ 	.short	0x0000


	//----- nvinfo : EIATTR_MAXREG_COUNT
	.align		4
        /*004c*/ 	.byte	0x03, 0x1b
        /*004e*/ 	.short	0x00ff


	//----- nvinfo : EIATTR_MERCURY_ISA_VERSION
	.align		4
        /*0050*/ 	.byte	0x03, 0x5f
        /*0052*/ 	.short	0x0101


	//----- nvinfo : EIATTR_VRC_CTA_INIT_COUNT
	.align		4
        /*0054*/ 	.byte	0x02, 0x4a
	.zero		1
	.zero		1


	//----- nvinfo : EIATTR_EXIT_INSTR_OFFSETS
	.align		4
        /*0058*/ 	.byte	0x04, 0x1c
        /*005a*/ 	.short	(.L_17 - .L_16)


	//   ....[0]....
.L_16:
        /*005c*/ 	.word	0x00000070


	//   ....[1]....
        /*0060*/ 	.word	0x00000130


	//----- nvinfo : EIATTR_CBANK_PARAM_SIZE
	.align		4
.L_17:
        /*0064*/ 	.byte	0x03, 0x19
        /*0066*/ 	.short	0x001c


	//----- nvinfo : EIATTR_PARAM_CBANK
	.align		4
        /*0068*/ 	.byte	0x04, 0x0a
        /*006a*/ 	.short	(.L_19 - .L_18)
	.align		4
.L_18:
        /*006c*/ 	.word	index@(.nv.constant0.vecSub)
        /*0070*/ 	.short	0x0380
        /*0072*/ 	.short	0x001c


	//----- nvinfo : EIATTR_SW_WAR
	.align		4
.L_19:
        /*0074*/ 	.byte	0x04, 0x36
        /*0076*/ 	.short	(.L_21 - .L_20)
.L_20:
        /*0078*/ 	.word	0x00000008
.L_21:


//--------------------- .nv.callgraph             --------------------------
	.section	.nv.callgraph,"",@"SHT_CUDA_CALLGRAPH"
	.align	4
	.sectionentsize	8
	.align		4
        /*0000*/ 	.word	0x00000000
	.align		4
        /*0004*/ 	.word	0xffffffff
	.align		4
        /*0008*/ 	.word	0x00000000
	.align		4
        /*000c*/ 	.word	0xfffffffe
	.align		4
        /*0010*/ 	.word	0x00000000
	.align		4
        /*0014*/ 	.word	0xfffffffd
	.align		4
        /*0018*/ 	.word	0x00000000
	.align		4
        /*001c*/ 	.word	0xfffffffc


//--------------------- .text.vecSub              --------------------------
	.section	.text.vecSub,"ax",@progbits
	.align	128
        .global         vecSub
        .type           vecSub,@function
        .size           vecSub,(.L_x_1 - vecSub)
        .other          vecSub,@"STO_CUDA_ENTRY STV_DEFAULT"
vecSub:
.text.vecSub:
[----:B------:R-:W-:Y:S01]  /*0000*/  LDC R1, c[0x0][0x37c] ;  /* 0x0000df00ff017b82 */ /* 0x000fe20000000800 */
[----:B------:R-:W0:Y:S01]  /*0010*/  S2R R9, SR_CTAID.X ;  /* 0x0000000000097919 */ /* 0x000e220000002500 */
[----:B------:R-:W0:Y:S01]  /*0020*/  LDCU UR4, c[0x0][0x360] ;  /* 0x00006c00ff0477ac */ /* 0x000e220008000800 */
[----:B------:R-:W0:Y:S01]  /*0030*/  S2R R0, SR_TID.X ;  /* 0x0000000000007919 */ /* 0x000e220000002100 */
[----:B------:R-:W1:Y:S01]  /*0040*/  LDCU UR5, c[0x0][0x398] ;  /* 0x00007300ff0577ac */ /* 0x000e620008000800 */
[----:B0-----:R-:W-:-:S05]  /*0050*/  IMAD R9, R9, UR4, R0 ;  /* 0x0000000409097c24 */ /* 0x001fca000f8e0200 */
[----:B-1----:R-:W-:-:S13]  /*0060*/  ISETP.GE.AND P0, PT, R9, UR5, PT ;  /* 0x0000000509007c0c */ /* 0x002fda000bf06270 */
[----:B------:R-:W-:Y:S05]  /*0070*/  @P0 EXIT ;  /* 0x000000000000094d */ /* 0x000fea0003800000 */
[----:B------:R-:W0:Y:S01]  /*0080*/  LDC.64 R2, c[0x0][0x380] ;  /* 0x0000e000ff027b82 */ /* 0x000e220000000a00 */
[----:B------:R-:W1:Y:S07]  /*0090*/  LDCU.64 UR4, c[0x0][0x358] ;  /* 0x00006b00ff0477ac */ /* 0x000e6e0008000a00 */
[----:B------:R-:W2:Y:S08]  /*00a0*/  LDC.64 R4, c[0x0][0x388] ;  /* 0x0000e200ff047b82 */ /* 0x000eb00000000a00 */
[----:B------:R-:W3:Y:S01]  /*00b0*/  LDC.64 R6, c[0x0][0x390] ;  /* 0x0000e400ff067b82 */ /* 0x000ee20000000a00 */
[----:B0-----:R-:W-:-:S06]  /*00c0*/  IMAD.WIDE R2, R9, 0x4, R2 ;  /* 0x0000000409027825 */ /* 0x001fcc00078e0202 */
[----:B-1----:R-:W4:Y:S01]  /*00d0*/  LDG.E R2, desc[UR4][R2.64] ;  /* 0x0000000402027981 */ /* 0x002f22000c1e1900 */
[----:B--2---:R-:W-:-:S06]  /*00e0*/  IMAD.WIDE R4, R9, 0x4, R4 ;  /* 0x0000000409047825 */ /* 0x004fcc00078e0204 */
[----:B------:R-:W4:Y:S01]  /*00f0*/  LDG.E R5, desc[UR4][R4.64] ;  /* 0x0000000404057981 */ /* 0x000f22000c1e1900 */
[----:B---3--:R-:W-:Y:S01]  /*0100*/  IMAD.WIDE R6, R9, 0x4, R6 ;  /* 0x0000000409067825 */ /* 0x008fe200078e0206 */
[----:B----4-:R-:W-:-:S05]  /*0110*/  IADD3 R9, PT, PT, R2, -R5, RZ ;  /* 0x8000000502097210 */ /* 0x010fca0007ffe0ff */
[----:B------:R-:W-:Y:S01]  /*0120*/  STG.E desc[UR4][R6.64], R9 ;  /* 0x0000000906007986 */ /* 0x000fe2000c101904 */
[----:B------:R-:W-:Y:S05]  /*0130*/  EXIT ;  /* 0x000000000000794d */ /* 0x000fea0003800000 */
.L_x_0:
[----:B------:R-:W-:-:S00]  /*0140*/  BRA `(.L_x_0) ;  /* 0xfffffffc00fc7947 */ /* 0x000fc0000383ffff */
[----:B------:R-:W-:-:S00]  /*0150*/  NOP ;  /* 0x0000000000007918 */ /* 0x000fc00000000000 */
        /* <DEDUP_REMOVED lines=10> */
.L_x_1:


//--------------------- .nv.shared.reserved.0     --------------------------
	.section	.nv.shared.reserved.0,"aw",@nobits
	.weak		__nv_reservedSMEM_offset_0_alias
	.size		__nv_reservedSMEM_offset_0_alias, 0, 64
	.other		__nv_reservedSMEM_offset_0_alias,@"STO_CUDA_RESERVED_SHARED STV_DEFAULT"
__nv_reservedSMEM_offset_0_alias:
	.zero		0
	.zero		64


//--------------------- .nv.constant0.vecSub      --------------------------
	.section	.nv.constant0.vecSub,"a",@progbits
	.sectionflags	@""
	.align	4
.nv.constant0.vecSub:
	.zero		924


//--------------------- SYMBOLS --------------------------

	.type		.nv.reservedSmem.offset0,@object
	.size		.nv.reservedSmem.offset0,0x4
